//
// Generated by NVIDIA NVVM Compiler
//
// Compiler Build ID: CL-36424714
// Cuda compilation tools, release 13.0, V13.0.88
// Based on NVVM 20.0.0
//

.version 9.0
.target sm_100
.address_size 64

	// .globl	_Z3gpui
.extern .func  (.param .b32 func_retval0) vprintf
(
	.param .b64 vprintf_param_0,
	.param .b64 vprintf_param_1
)
;
.global .align 1 .b8 $str[12] = {103, 112, 117, 44, 32, 105, 58, 32, 37, 100, 10};

.visible .entry _Z3gpui(
	.param .u32 _Z3gpui_param_0
)
{
	.local .align 8 .b8 	__local_depot0[8];
	.reg .b64 	%SP;
	.reg .b64 	%SPL;
	.reg .pred 	%p<3>;
	.reg .b32 	%r<13>;
	.reg .b64 	%rd<6>;

	mov.u64 	%SPL, __local_depot0;
	cvta.local.u64 	%SP, %SPL;
	ld.param.u32 	%r6, [_Z3gpui_param_0];
	mov.u32 	%r7, %ctaid.x;
	mov.u32 	%r1, %ntid.x;
	mov.u32 	%r8, %tid.x;
	mad.lo.s32 	%r12, %r7, %r1, %r8;
	setp.ge.s32 	%p1, %r12, %r6;
	@%p1 bra 	$L__BB0_3;
	mov.u32 	%r9, %nctaid.x;
	mul.lo.s32 	%r3, %r9, %r1;
	add.u64 	%rd2, %SP, 0;
	add.u64 	%rd1, %SPL, 0;
	mov.u64 	%rd3, $str;
$L__BB0_2:
	st.local.u32 	[%rd1], %r12;
	cvta.global.u64 	%rd4, %rd3;
	{ // callseq 0, 0
	.param .b64 param0;
	st.param.b64 	[param0], %rd4;
	.param .b64 param1;
	st.param.b64 	[param1], %rd2;
	.param .b32 retval0;
	call.uni (retval0), 
	vprintf, 
	(
	param0, 
	param1
	);
	ld.param.b32 	%r10, [retval0];
	} // callseq 0
	add.s32 	%r12, %r12, %r3;
	setp.lt.s32 	%p2, %r12, %r6;
	@%p2 bra 	$L__BB0_2;
$L__BB0_3:
	ret;

}


// ===== COMPILED SASS (sm_100) =====

	.target	sm_100

	.elftype	@"ET_EXEC"


//--------------------- .note.nv.tkinfo           --------------------------
	.section	.note.nv.tkinfo,"",@"SHT_NOTE"
	.sectionflags	@"SHF_NOTE_NV_TKINFO"
	.tkinfo
        /*0018*/ 	.word	0x00000002
        /*0030*/ 	.string	""
        /*0030*/ 	.string	"ptxas"
        /*0030*/ 	.string	"Cuda compilation tools, release 13.0, V13.0.88"
        /*0030*/ 	.string	"Build cuda_13.0.r13.0/compiler.36424714_0"
        /*0030*/ 	.string	"-arch sm_100 -m 64 "



//--------------------- .note.nv.cuinfo           --------------------------
	.section	.note.nv.cuinfo,"",@"SHT_NOTE"
	.sectionflags	@"SHF_NOTE_NV_CUINFO"
        /*0018*/ 	.short	0x0002
        /*001a*/ 	.short	0x0064
        /*001c*/ 	.short	0x0082
	.zero		2


//--------------------- .nv.info                  --------------------------
	.section	.nv.info,"",@"SHT_CUDA_INFO"
	.align	4


	//----- nvinfo : EIATTR_REGCOUNT
	.align		4
        /*0000*/ 	.byte	0x04, 0x2f
        /*0002*/ 	.short	(.L_2 - .L_1)
	.align		4
.L_1:
        /*0004*/ 	.word	index@(_Z3gpui)
        /*0008*/ 	.word	0x00000018


	//----- nvinfo : EIATTR_FRAME_SIZE
	.align		4
.L_2:
        /*000c*/ 	.byte	0x04, 0x11
        /*000e*/ 	.short	(.L_4 - .L_3)
	.align		4
.L_3:
        /*0010*/ 	.word	index@(_Z3gpui)
        /*0014*/ 	.word	0x00000008


	//----- nvinfo : EIATTR_MIN_STACK_SIZE
	.align		4
.L_4:
        /*0018*/ 	.byte	0x04, 0x12
        /*001a*/ 	.short	(.L_6 - .L_5)
	.align		4
.L_5:
        /*001c*/ 	.word	index@(_Z3gpui)
        /*0020*/ 	.word	0x00000008
.L_6:


//--------------------- .nv.compat                --------------------------
	.section	.nv.compat,"",@"SHT_CUDA_COMPAT_INFO"
	.align	4
        /*0000*/ 	.byte	0x02, 0x09, 0x00, 0x00, 0x02, 0x02, 0x01, 0x00, 0x02, 0x05, 0x05, 0x00, 0x03, 0x07, 0x01, 0x01
        /*0010*/ 	.byte	0x02, 0x03, 0x00, 0x00, 0x02, 0x06, 0x01, 0x00, 0x04, 0x0b, 0x08, 0x00, 0x09, 0x00, 0x00, 0x00
        /*0020*/ 	.byte	0x00, 0x00, 0x00, 0x00


//--------------------- .nv.info._Z3gpui          --------------------------
	.section	.nv.info._Z3gpui,"",@"SHT_CUDA_INFO"
	.sectionflags	@""
	.align	4


	//----- nvinfo : EIATTR_CUDA_API_VERSION
	.align		4
        /*0000*/ 	.byte	0x04, 0x37
        /*0002*/ 	.short	(.L_8 - .L_7)
.L_7:
        /*0004*/ 	.word	0x00000082


	//----- nvinfo : EIATTR_KPARAM_INFO
	.align		4
.L_8:
        /*0008*/ 	.byte	0x04, 0x17
        /*000a*/ 	.short	(.L_10 - .L_9)
.L_9:
        /*000c*/ 	.word	0x00000000
        /*0010*/ 	.short	0x0000
        /*0012*/ 	.short	0x0000
        /*0014*/ 	.byte	0x00, 0xf0, 0x11, 0x00


	//----- nvinfo : EIATTR_SPARSE_MMA_MASK
	.align		4
.L_10:
        /*0018*/ 	.byte	0x03, 0x50
        /*001a*/ 	.short	0x0000


	//----- nvinfo : EIATTR_MAXREG_COUNT
	.align		4
        /*001c*/ 	.byte	0x03, 0x1b
        /*001e*/ 	.short	0x00ff


	//----- nvinfo : EIATTR_EXTERNS
	.align		4
        /*0020*/ 	.byte	0x04, 0x0f
        /*0022*/ 	.short	(.L_12 - .L_11)


	//   ....[0]....
	.align		4
.L_11:
        /*0024*/ 	.word	index@(vprintf)


	//----- nvinfo : EIATTR_MERCURY_ISA_VERSION
	.align		4
.L_12:
        /*0028*/ 	.byte	0x03, 0x5f
        /*002a*/ 	.short	0x0101


	//----- nvinfo : EIATTR_VRC_CTA_INIT_COUNT
	.align		4
        /*002c*/ 	.byte	0x02, 0x4a
	.zero		1
	.zero		1


	//----- nvinfo : EIATTR_SYSCALL_OFFSETS
	.align		4
        /*0030*/ 	.byte	0x04, 0x46
        /*0032*/ 	.short	(.L_14 - .L_13)


	//   ....[0]....
.L_13:
        /*0034*/ 	.word	0x000001c0


	//----- nvinfo : EIATTR_EXIT_INSTR_OFFSETS
	.align		4
.L_14:
        /*0038*/ 	.byte	0x04, 0x1c
        /*003a*/ 	.short	(.L_16 - .L_15)


	//   ....[0]....
.L_15:
        /*003c*/ 	.word	0x000000c0


	//   ....[1]....
        /*0040*/ 	.word	0x000001f0


	//----- nvinfo : EIATTR_CRS_STACK_SIZE
	.align		4
.L_16:
        /*0044*/ 	.byte	0x04, 0x1e
        /*0046*/ 	.short	(.L_18 - .L_17)
.L_17:
        /*0048*/ 	.word	0x00000000


	//----- nvinfo : EIATTR_CBANK_PARAM_SIZE
	.align		4
.L_18:
        /*004c*/ 	.byte	0x03, 0x19
        /*004e*/ 	.short	0x0004


	//----- nvinfo : EIATTR_PARAM_CBANK
	.align		4
        /*0050*/ 	.byte	0x04, 0x0a
        /*0052*/ 	.short	(.L_20 - .L_19)
	.align		4
.L_19:
        /*0054*/ 	.word	index@(.nv.constant0._Z3gpui)
        /*0058*/ 	.short	0x0380
        /*005a*/ 	.short	0x0004


	//----- nvinfo : EIATTR_SW_WAR
	.align		4
.L_20:
        /*005c*/ 	.byte	0x04, 0x36
        /*005e*/ 	.short	(.L_22 - .L_21)
.L_21:
        /*0060*/ 	.word	0x00000008
.L_22:


//--------------------- .nv.callgraph             --------------------------
	.section	.nv.callgraph,"",@"SHT_CUDA_CALLGRAPH"
	.align	4
	.sectionentsize	8
	.align		4
        /*0000*/ 	.word	0x00000000
	.align		4
        /*0004*/ 	.word	0xffffffff
	.align		4
        /*0008*/ 	.word	index@(_Z3gpui)
	.align		4
        /*000c*/ 	.word	index@(vprintf)
	.align		4
        /*0010*/ 	.word	0x00000000
	.align		4
        /*0014*/ 	.word	0xfffffffe
	.align		4
        /*0018*/ 	.word	0x00000000
	.align		4
        /*001c*/ 	.word	0xfffffffd
	.align		4
        /*0020*/ 	.word	0x00000000
	.align		4
        /*0024*/ 	.word	0xfffffffc


//--------------------- .nv.constant4             --------------------------
	.section	.nv.constant4,"a",@progbits
	.align	8
	.align		8
.nv.constant4:
        /*0000*/ 	.dword	vprintf
	.align		8
        /*0008*/ 	.dword	$str


//--------------------- .text._Z3gpui             --------------------------
	.section	.text._Z3gpui,"ax",@progbits
	.align	128
        .global         _Z3gpui
        .type           _Z3gpui,@function
        .size           _Z3gpui,(.L_x_3 - _Z3gpui)
        .other          _Z3gpui,@"STO_CUDA_ENTRY STV_DEFAULT"
_Z3gpui:
.text._Z3gpui:
[----:B------:R-:W0:Y:S01]  /*0000*/  LDC R1, c[0x0][0x37c] ;  /* 0x0000df00ff017b82 */ /* 0x000e220000000800 */
[----:B------:R-:W1:Y:S01]  /*0010*/  S2R R2, SR_TID.X ;  /* 0x0000000000027919 */ /* 0x000e620000002100 */
[----:B------:R-:W2:Y:S06]  /*0020*/  LDCU UR5, c[0x0][0x2fc] ;  /* 0x00005f80ff0577ac */ /* 0x000eac0008000800 */
[----:B------:R-:W1:Y:S01]  /*0030*/  S2UR UR6, SR_CTAID.X ;  /* 0x00000000000679c3 */ /* 0x000e620000002500 */
[----:B0-----:R-:W-:Y:S01]  /*0040*/  VIADD R1, R1, 0xfffffff8 ;  /* 0xfffffff801017836 */ /* 0x001fe20000000000 */
[----:B------:R-:W0:Y:S01]  /*0050*/  LDCU UR7, c[0x0][0x380] ;  /* 0x00007000ff0777ac */ /* 0x000e220008000800 */
[----:B------:R-:W3:Y:S05]  /*0060*/  LDCU UR4, c[0x0][0x2f8] ;  /* 0x00005f00ff0477ac */ /* 0x000eea0008000800 */
[----:B------:R-:W1:Y:S01]  /*0070*/  LDC R19, c[0x0][0x360] ;  /* 0x0000d800ff137b82 */ /* 0x000e620000000800 */
[----:B---3--:R-:W-:-:S05]  /*0080*/  IADD3 R16, P1, PT, R1, UR4, RZ ;  /* 0x0000000401107c10 */ /* 0x008fca000ff3e0ff */
[----:B--2---:R-:W-:Y:S02]  /*0090*/  IMAD.X R17, RZ, RZ, UR5, P1 ;  /* 0x00000005ff117e24 */ /* 0x004fe400088e06ff */
[----:B-1----:R-:W-:-:S05]  /*00a0*/  IMAD R2, R19, UR6, R2 ;  /* 0x0000000613027c24 */ /* 0x002fca000f8e0202 */
[----:B0-----:R-:W-:-:S13]  /*00b0*/  ISETP.GE.AND P0, PT, R2, UR7, PT ;  /* 0x0000000702007c0c */ /* 0x001fda000bf06270 */
[----:B------:R-:W-:Y:S05]  /*00c0*/  @P0 EXIT ;  /* 0x000000000000094d */ /* 0x000fea0003800000 */
[----:B------:R-:W0:Y:S01]  /*00d0*/  LDCU UR4, c[0x0][0x370] ;  /* 0x00006e00ff0477ac */ /* 0x000e220008000800 */
[----:B------:R-:W1:Y:S01]  /*00e0*/  LDCU UR36, c[0x0][0x380] ;  /* 0x00007000ff2477ac */ /* 0x000e620008000800 */
[----:B0-----:R-:W-:-:S07]  /*00f0*/  IMAD R19, R19, UR4, RZ ;  /* 0x0000000413137c24 */ /* 0x001fce000f8e02ff */
.L_x_1:
[----:B------:R-:W-:Y:S01]  /*0100*/  MOV R0, 0x0 ;  /* 0x0000000000007802 */ /* 0x000fe20000000f00 */
[----:B------:R-:W0:Y:S01]  /*0110*/  LDCU.64 UR4, c[0x4][0x8] ;  /* 0x01000100ff0477ac */ /* 0x000e220008000a00 */
[----:B------:R2:W-:Y:S01]  /*0120*/  STL [R1], R2 ;  /* 0x0000000201007387 */ /* 0x0005e20000100800 */
[----:B------:R-:W-:Y:S01]  /*0130*/  IMAD.MOV.U32 R6, RZ, RZ, R16 ;  /* 0x000000ffff067224 */ /* 0x000fe200078e0010 */
[----:B------:R3:W4:Y:S01]  /*0140*/  LDC.64 R8, c[0x4][R0] ;  /* 0x0100000000087b82 */ /* 0x0007220000000a00 */
[----:B------:R-:W-:Y:S01]  /*0150*/  MOV R7, R17 ;  /* 0x0000001100077202 */ /* 0x000fe20000000f00 */
[----:B--2---:R-:W-:-:S05]  /*0160*/  IMAD.IADD R2, R19, 0x1, R2 ;  /* 0x0000000113027824 */ /* 0x004fca00078e0202 */
[----:B-1----:R-:W-:Y:S02]  /*0170*/  ISETP.GE.AND P0, PT, R2, UR36, PT ;  /* 0x0000002402007c0c */ /* 0x002fe4000bf06270 */
[----:B0-----:R-:W-:Y:S01]  /*0180*/  MOV R4, UR4 ;  /* 0x0000000400047c02 */ /* 0x001fe20008000f00 */
[----:B------:R-:W-:Y:S01]  /*0190*/  IMAD.U32 R5, RZ, RZ, UR5 ;  /* 0x00000005ff057e24 */ /* 0x000fe2000f8e00ff */
[----:B---3--:R-:W-:-:S09]  /*01a0*/  P2R R18, PR, RZ, 0x1 ;  /* 0x00000001ff127803 */ /* 0x008fd20000000000 */
[----:B------:R-:W-:-:S07]  /*01b0*/  LEPC R20, `(.L_x_0) ;  /* 0x000000001014794e */ /* 0x000fce0000000000 */
[----:B----4-:R-:W-:Y:S05]  /*01c0*/  CALL.ABS.NOINC R8 ;  /* 0x0000000008007343 */ /* 0x010fea0003c00000 */
.L_x_0:
[----:B------:R-:W-:-:S13]  /*01d0*/  ISETP.NE.AND P6, PT, R18, RZ, PT ;  /* 0x000000ff1200720c */ /* 0x000fda0003fc5270 */
[----:B------:R-:W-:Y:S05]  /*01e0*/  @!P6 BRA `(.L_x_1) ;  /* 0xfffffffc00c4e947 */ /* 0x000fea000383ffff */
[----:B------:R-:W-:Y:S05]  /*01f0*/  EXIT ;  /* 0x000000000000794d */ /* 0x000fea0003800000 */
.L_x_2:
[----:B------:R-:W-:-:S00]  /*0200*/  BRA `(.L_x_2) ;  /* 0xfffffffc00fc7947 */ /* 0x000fc0000383ffff */
[----:B------:R-:W-:-:S00]  /*0210*/  NOP ;  /* 0x0000000000007918 */ /* 0x000fc00000000000 */
        /* <DEDUP_REMOVED lines=14> */
.L_x_3:


//--------------------- .nv.global.init           --------------------------
	.section	.nv.global.init,"aw",@progbits
.nv.global.init:
	.type		$str,@object
	.size		$str,(.L_0 - $str)
$str:
        /*0000*/ 	.byte	0x67, 0x70, 0x75, 0x2c, 0x20, 0x69, 0x3a, 0x20, 0x25, 0x64, 0x0a, 0x00
.L_0:


//--------------------- .nv.shared.reserved.0     --------------------------
	.section	.nv.shared.reserved.0,"aw",@nobits
	.weak		__nv_reservedSMEM_offset_0_alias
	.size		__nv_reservedSMEM_offset_0_alias, 0, 64
	.other		__nv_reservedSMEM_offset_0_alias,@"STO_CUDA_RESERVED_SHARED STV_DEFAULT"
__nv_reservedSMEM_offset_0_alias:
	.zero		0
	.zero		64


//--------------------- .nv.constant0._Z3gpui     --------------------------
	.section	.nv.constant0._Z3gpui,"a",@progbits
	.sectionflags	@""
	.align	4
.nv.constant0._Z3gpui:
	.zero		900


//--------------------- SYMBOLS --------------------------

	.type		.nv.reservedSmem.offset0,@object
	.size		.nv.reservedSmem.offset0,0x4
	.type		vprintf,@function
